	.headerflags	@"EF_CUDA_TEXMODE_UNIFIED EF_CUDA_64BIT_ADDRESS EF_CUDA_ACCELERATORS EF_CUDA_SM90 EF_CUDA_VIRTUAL_SM(EF_CUDA_SM90)"
	.elftype	@"ET_EXEC"


//--------------------- .nv.info                  --------------------------
	.section	.nv.info,"",@"SHT_CUDA_INFO"
	.align	4


	//----- nvinfo : EIATTR_REGCOUNT
	.align		4
        /*0000*/ 	.byte	0x04, 0x2f
        /*0002*/ 	.short	(.L_3 - .L_2)
	.align		4
.L_2:
        /*0004*/ 	.word	index@(triton_red_fused__weight_norm_interface_4)
        /*0008*/ 	.word	0x0000001f


	//----- nvinfo : EIATTR_MIN_STACK_SIZE
	.align		4
.L_3:
        /*000c*/ 	.byte	0x04, 0x12
        /*000e*/ 	.short	(.L_5 - .L_4)
	.align		4
.L_4:
        /*0010*/ 	.word	index@(triton_red_fused__weight_norm_interface_4)
        /*0014*/ 	.word	0x00000000


	//----- nvinfo : EIATTR_FRAME_SIZE
	.align		4
.L_5:
        /*0018*/ 	.byte	0x04, 0x11
        /*001a*/ 	.short	(.L_7 - .L_6)
	.align		4
.L_6:
        /*001c*/ 	.word	index@(triton_red_fused__weight_norm_interface_4)
        /*0020*/ 	.word	0x00000000


	//----- nvinfo : EIATTR_MIN_STACK_SIZE
	.align		4
.L_7:
        /*0024*/ 	.byte	0x04, 0x12
        /*0026*/ 	.short	(.L_9 - .L_8)
	.align		4
.L_8:
        /*0028*/ 	.word	index@(triton_red_fused__weight_norm_interface_4)
        /*002c*/ 	.word	0x00000000
.L_9:


//--------------------- .nv.info.triton_red_fused__weight_norm_interface_4 --------------------------
	.section	.nv.info.triton_red_fused__weight_norm_interface_4,"",@"SHT_CUDA_INFO"
	.sectionflags	@""
	.align	4


	//----- nvinfo : EIATTR_CUDA_API_VERSION
	.align		4
        /*0000*/ 	.byte	0x04, 0x37
        /*0002*/ 	.short	(.L_11 - .L_10)
.L_10:
        /*0004*/ 	.word	0x0000007c


	//----- nvinfo : EIATTR_KPARAM_INFO
	.align		4
.L_11:
        /*0008*/ 	.byte	0x04, 0x17
        /*000a*/ 	.short	(.L_13 - .L_12)
.L_12:
        /*000c*/ 	.word	0x00000000
        /*0010*/ 	.short	0x0006
        /*0012*/ 	.short	0x002c
        /*0014*/ 	.byte	0x00, 0xf0, 0x11, 0x00


	//----- nvinfo : EIATTR_KPARAM_INFO
	.align		4
.L_13:
        /*0018*/ 	.byte	0x04, 0x17
        /*001a*/ 	.short	(.L_15 - .L_14)
.L_14:
        /*001c*/ 	.word	0x00000000
        /*0020*/ 	.short	0x0005
        /*0022*/ 	.short	0x0028
        /*0024*/ 	.byte	0x00, 0xf0, 0x11, 0x00


	//----- nvinfo : EIATTR_KPARAM_INFO
	.align		4
.L_15:
        /*0028*/ 	.byte	0x04, 0x17
        /*002a*/ 	.short	(.L_17 - .L_16)
.L_16:
        /*002c*/ 	.word	0x00000000
        /*0030*/ 	.short	0x0004
        /*0032*/ 	.short	0x0020
        /*0034*/ 	.byte	0x00, 0xf4, 0x21, 0x00


	//----- nvinfo : EIATTR_KPARAM_INFO
	.align		4
.L_17:
        /*0038*/ 	.byte	0x04, 0x17
        /*003a*/ 	.short	(.L_19 - .L_18)
.L_18:
        /*003c*/ 	.word	0x00000000
        /*0040*/ 	.short	0x0003
        /*0042*/ 	.short	0x0018
        /*0044*/ 	.byte	0x00, 0xf4, 0x21, 0x00


	//----- nvinfo : EIATTR_KPARAM_INFO
	.align		4
.L_19:
        /*0048*/ 	.byte	0x04, 0x17
        /*004a*/ 	.short	(.L_21 - .L_20)
.L_20:
        /*004c*/ 	.word	0x00000000
        /*0050*/ 	.short	0x0002
        /*0052*/ 	.short	0x0010
        /*0054*/ 	.byte	0x00, 0xf4, 0x21, 0x00


	//----- nvinfo : EIATTR_KPARAM_INFO
	.align		4
.L_21:
        /*0058*/ 	.byte	0x04, 0x17
        /*005a*/ 	.short	(.L_23 - .L_22)
.L_22:
        /*005c*/ 	.word	0x00000000
        /*0060*/ 	.short	0x0001
        /*0062*/ 	.short	0x0008
        /*0064*/ 	.byte	0x00, 0xf4, 0x21, 0x00


	//----- nvinfo : EIATTR_KPARAM_INFO
	.align		4
.L_23:
        /*0068*/ 	.byte	0x04, 0x17
        /*006a*/ 	.short	(.L_25 - .L_24)
.L_24:
        /*006c*/ 	.word	0x00000000
        /*0070*/ 	.short	0x0000
        /*0072*/ 	.short	0x0000
        /*0074*/ 	.byte	0x00, 0xf4, 0x21, 0x00


	//----- nvinfo : EIATTR_SPARSE_MMA_MASK
	.align		4
.L_25:
        /*0078*/ 	.byte	0x03, 0x50
        /*007a*/ 	.short	0x0000


	//----- nvinfo : EIATTR_MAXREG_COUNT
	.align		4
        /*007c*/ 	.byte	0x03, 0x1b
        /*007e*/ 	.short	0x0080


	//----- nvinfo : EIATTR_COOP_GROUP_MASK_REGIDS
	.align		4
        /*0080*/ 	.byte	0x04, 0x29
        /*0082*/ 	.short	(.L_27 - .L_26)


	//   ....[0]....
.L_26:
        /*0084*/ 	.word	0xffffffff


	//   ....[1]....
        /*0088*/ 	.word	0xffffffff


	//   ....[2]....
        /*008c*/ 	.word	0xffffffff


	//   ....[3]....
        /*0090*/ 	.word	0xffffffff


	//   ....[4]....
        /*0094*/ 	.word	0xffffffff


	//   ....[5]....
        /*0098*/ 	.word	0xffffffff


	//   ....[6]....
        /*009c*/ 	.word	0xffffffff


	//   ....[7]....
        /*00a0*/ 	.word	0xffffffff


	//   ....[8]....
        /*00a4*/ 	.word	0xffffffff


	//----- nvinfo : EIATTR_COOP_GROUP_INSTR_OFFSETS
	.align		4
.L_27:
        /*00a8*/ 	.byte	0x04, 0x28
        /*00aa*/ 	.short	(.L_29 - .L_28)


	//   ....[0]....
.L_28:
        /*00ac*/ 	.word	0x00000350


	//   ....[1]....
        /*00b0*/ 	.word	0x00000410


	//   ....[2]....
        /*00b4*/ 	.word	0x00000450


	//   ....[3]....
        /*00b8*/ 	.word	0x00000470


	//   ....[4]....
        /*00bc*/ 	.word	0x00000490


	//   ....[5]....
        /*00c0*/ 	.word	0x00000500


	//   ....[6]....
        /*00c4*/ 	.word	0x00000530


	//   ....[7]....
        /*00c8*/ 	.word	0x00000560


	//   ....[8]....
        /*00cc*/ 	.word	0x00000580


	//----- nvinfo : EIATTR_EXIT_INSTR_OFFSETS
	.align		4
.L_29:
        /*00d0*/ 	.byte	0x04, 0x1c
        /*00d2*/ 	.short	(.L_31 - .L_30)


	//   ....[0]....
.L_30:
        /*00d4*/ 	.word	0x00000a90


	//   ....[1]....
        /*00d8*/ 	.word	0x00000ab0


	//----- nvinfo : EIATTR_REQNTID
	.align		4
.L_31:
        /*00dc*/ 	.byte	0x04, 0x10
        /*00de*/ 	.short	(.L_33 - .L_32)
.L_32:
        /*00e0*/ 	.word	0x00000200
        /*00e4*/ 	.word	0x00000001
        /*00e8*/ 	.word	0x00000001


	//----- nvinfo : EIATTR_CBANK_PARAM_SIZE
	.align		4
.L_33:
        /*00ec*/ 	.byte	0x03, 0x19
        /*00ee*/ 	.short	0x0030


	//----- nvinfo : EIATTR_PARAM_CBANK
	.align		4
        /*00f0*/ 	.byte	0x04, 0x0a
        /*00f2*/ 	.short	(.L_35 - .L_34)
	.align		4
.L_34:
        /*00f4*/ 	.word	index@(.nv.constant0.triton_red_fused__weight_norm_interface_4)
        /*00f8*/ 	.short	0x0210
        /*00fa*/ 	.short	0x0030


	//----- nvinfo : EIATTR_SW_WAR
	.align		4
.L_35:
        /*00fc*/ 	.byte	0x04, 0x36
        /*00fe*/ 	.short	(.L_37 - .L_36)
.L_36:
        /*0100*/ 	.word	0x00000008
.L_37:


//--------------------- .nv.callgraph             --------------------------
	.section	.nv.callgraph,"",@"SHT_CUDA_CALLGRAPH"
	.align	4
	.sectionentsize	8
	.align		4
        /*0000*/ 	.word	0x00000000
	.align		4
        /*0004*/ 	.word	0xffffffff
	.align		4
        /*0008*/ 	.word	0x00000000
	.align		4
        /*000c*/ 	.word	0xfffffffe
	.align		4
        /*0010*/ 	.word	0x00000000
	.align		4
        /*0014*/ 	.word	0xfffffffd
	.align		4
        /*0018*/ 	.word	0x00000000
	.align		4
        /*001c*/ 	.word	0xfffffffc


//--------------------- .nv.constant4             --------------------------
	.section	.nv.constant4,"a",@progbits
	.align	8
	.align		8
.nv.constant4:
        /*0000*/ 	.dword	_$_str
	.align		8
        /*0008*/ 	.dword	_$_str_$_2


//--------------------- .text.triton_red_fused__weight_norm_interface_4 --------------------------
	.section	.text.triton_red_fused__weight_norm_interface_4,"ax",@progbits
	.sectionflags	@"SHF_BARRIERS=1"
	.align	128
        .global         triton_red_fused__weight_norm_interface_4
        .type           triton_red_fused__weight_norm_interface_4,@function
        .size           triton_red_fused__weight_norm_interface_4,(.L_x_3 - triton_red_fused__weight_norm_interface_4)
        .other          triton_red_fused__weight_norm_interface_4,@"STO_CUDA_ENTRY STV_DEFAULT"
triton_red_fused__weight_norm_interface_4:
.text.triton_red_fused__weight_norm_interface_4:
[----:B------:R-:W0:Y:S02]  /*0000*/  LDC R1, c[0x0][0x28] ;  /* 0x00000a00ff017b82 */ /* 0x000e240000000800 */
[----:B------:R-:W1:Y:S01]  /*0010*/  S2R R26, SR_TID.X ;  /* 0x00000000001a7919 */ /* 0x000e620000002100 */
[----:B------:R-:W2:Y:S01]  /*0020*/  LDC.64 R18, c[0x0][0x218] ;  /* 0x00008600ff127b82 */ /* 0x000ea20000000a00 */
[----:B------:R-:W-:Y:S01]  /*0030*/  ULDC.64 UR6, c[0x0][0x208] ;  /* 0x0000820000067ab9 */ /* 0x000fe20000000a00 */
[----:B------:R-:W3:Y:S01]  /*0040*/  S2R R21, SR_CTAID.X ;  /* 0x0000000000157919 */ /* 0x000ee20000002500 */
[----:B-1----:R-:W-:Y:S01]  /*0050*/  IMAD.SHL.U32 R20, R26, 0x4, RZ ;  /* 0x000000041a147824 */ /* 0x002fe200078e00ff */
[----:B------:R-:W-:Y:S02]  /*0060*/  SHF.R.U32.HI R22, RZ, 0x5, R26 ;  /* 0x00000005ff167819 */ /* 0x000fe4000001161a */
[----:B---3--:R-:W-:Y:S02]  /*0070*/  ISETP.GE.AND P1, PT, R21, 0x400, PT ;  /* 0x000004001500780c */ /* 0x008fe40003f26270 */
[----:B------:R-:W-:-:S05]  /*0080*/  LOP3.LUT R16, R20, 0x7fc, RZ, 0xc0, !PT ;  /* 0x000007fc14107812 */ /* 0x000fca00078ec0ff */
[----:B------:R-:W-:-:S04]  /*0090*/  IMAD R0, R21, 0x1400, R16 ;  /* 0x0000140015007824 */ /* 0x000fc800078e0210 */
[----:B--2---:R-:W-:Y:S01]  /*00a0*/  IMAD.WIDE R2, R0, 0x4, R18 ;  /* 0x0000000400027825 */ /* 0x004fe200078e0212 */
[----:B------:R-:W-:Y:S01]  /*00b0*/  SHF.R.S32.HI R17, RZ, 0x1f, R0 ;  /* 0x0000001fff117819 */ /* 0x000fe20000011400 */
[----:B------:R-:W-:Y:S06]  /*00c0*/  @!P1 BRA `(.L_x_0) ;  /* 0x00000000001c9947 */ /* 0x000fec0003800000 */
[----:B------:R-:W-:Y:S01]  /*00d0*/  LOP3.LUT R16, R16, 0x1000, RZ, 0xfc, !PT ;  /* 0x0000100010107812 */ /* 0x000fe200078efcff */
[----:B------:R-:W-:Y:S02]  /*00e0*/  VIADD R24, R0, 0x800 ;  /* 0x0000080000187836 */ /* 0x000fe40000000000 */
[----:B------:R-:W-:Y:S02]  /*00f0*/  IMAD.MOV.U32 R10, RZ, RZ, RZ ;  /* 0x000000ffff0a7224 */ /* 0x000fe400078e00ff */
[----:B------:R-:W-:Y:S01]  /*0100*/  IMAD R8, R21, 0x1400, R16 ;  /* 0x0000140015087824 */ /* 0x000fe200078e0210 */
[----:B------:R-:W-:-:S04]  /*0110*/  SHF.R.S32.HI R25, RZ, 0x1f, R24 ;  /* 0x0000001fff197819 */ /* 0x000fc80000011418 */
[----:B------:R-:W-:Y:S01]  /*0120*/  SHF.R.S32.HI R9, RZ, 0x1f, R8 ;  /* 0x0000001fff097819 */ /* 0x000fe20000011408 */
[----:B------:R-:W-:Y:S06]  /*0130*/  BRA `(.L_x_1) ;  /* 0x0000000000847947 */ /* 0x000fec0003800000 */
.L_x_0:
[----:B------:R-:W-:Y:S01]  /*0140*/  LOP3.LUT R16, R16, 0x1000, RZ, 0xfc, !PT ;  /* 0x0000100010107812 */ /* 0x000fe200078efcff */
[----:B------:R-:W-:Y:S01]  /*0150*/  VIADD R24, R0, 0x800 ;  /* 0x0000080000187836 */ /* 0x000fe20000000000 */
[----:B------:R-:W-:Y:S02]  /*0160*/  CS2R R4, SRZ ;  /* 0x0000000000047805 */ /* 0x000fe4000001ff00 */
[----:B------:R-:W-:Y:S02]  /*0170*/  CS2R R6, SRZ ;  /* 0x0000000000067805 */ /* 0x000fe4000001ff00 */
[----:B------:R-:W-:Y:S01]  /*0180*/  ISETP.GE.U32.AND P0, PT, R16, 0x1400, PT ;  /* 0x000014001000780c */ /* 0x000fe20003f06070 */
[----:B------:R-:W-:Y:S01]  /*0190*/  IMAD.WIDE R8, R24, 0x4, R18 ;  /* 0x0000000418087825 */ /* 0x000fe200078e0212 */
[----:B------:R-:W2:Y:S03]  /*01a0*/  LDG.E.EL.128 R12, desc[UR6][R2.64] ;  /* 0x00000006020c7981 */ /* 0x000ea6000c2e1d00 */
[----:B------:R-:W-:-:S02]  /*01b0*/  IMAD R23, R21, 0x1400, R16 ;  /* 0x0000140015177824 */ /* 0x000fc400078e0210 */
[----:B------:R-:W3:Y:S02]  /*01c0*/  LDG.E.EL.128 R8, desc[UR6][R8.64] ;  /* 0x0000000608087981 */ /* 0x000ee4000c2e1d00 */
[----:B------:R-:W-:-:S05]  /*01d0*/  IMAD.WIDE R18, R23, 0x4, R18 ;  /* 0x0000000417127825 */ /* 0x000fca00078e0212 */
[----:B------:R-:W4:Y:S01]  /*01e0*/  @!P0 LDG.E.EL.128 R4, desc[UR6][R18.64] ;  /* 0x0000000612048981 */ /* 0x000f22000c2e1d00 */
[----:B---3--:R-:W-:Y:S01]  /*01f0*/  FMUL R25, R10, R10 ;  /* 0x0000000a0a197220 */ /* 0x008fe20000400000 */
[----:B------:R-:W-:Y:S01]  /*0200*/  FMUL R10, R11, R11 ;  /* 0x0000000b0b0a7220 */ /* 0x000fe20000400000 */
[----:B------:R-:W-:Y:S01]  /*0210*/  FMUL R28, R9, R9 ;  /* 0x00000009091c7220 */ /* 0x000fe20000400000 */
[----:B------:R-:W-:-:S03]  /*0220*/  FMUL R11, R8, R8 ;  /* 0x00000008080b7220 */ /* 0x000fc60000400000 */
[----:B--2---:R-:W-:Y:S01]  /*0230*/  FFMA R28, R13, R13, R28 ;  /* 0x0000000d0d1c7223 */ /* 0x004fe2000000001c */
[----:B----4-:R-:W-:Y:S01]  /*0240*/  SEL R5, R5, RZ, !P0 ;  /* 0x000000ff05057207 */ /* 0x010fe20004000000 */
[----:B------:R-:W-:Y:S01]  /*0250*/  FFMA R11, R12, R12, R11 ;  /* 0x0000000c0c0b7223 */ /* 0x000fe2000000000b */
[----:B------:R-:W-:Y:S01]  /*0260*/  SEL R4, R4, RZ, !P0 ;  /* 0x000000ff04047207 */ /* 0x000fe20004000000 */
[----:B------:R-:W-:Y:S01]  /*0270*/  FFMA R14, R14, R14, R25 ;  /* 0x0000000e0e0e7223 */ /* 0x000fe20000000019 */
[----:B------:R-:W-:Y:S01]  /*0280*/  SEL R9, R6, RZ, !P0 ;  /* 0x000000ff06097207 */ /* 0x000fe20004000000 */
[----:B------:R-:W-:Y:S02]  /*0290*/  @!P0 FFMA R28, R5, R5, R28 ;  /* 0x00000005051c8223 */ /* 0x000fe4000000001c */
[----:B------:R-:W-:Y:S01]  /*02a0*/  @!P0 FFMA R11, R4, R4, R11 ;  /* 0x00000004040b8223 */ /* 0x000fe2000000000b */
[----:B------:R-:W-:Y:S01]  /*02b0*/  SEL R7, R7, RZ, !P0 ;  /* 0x000000ff07077207 */ /* 0x000fe20004000000 */
[----:B------:R-:W-:Y:S01]  /*02c0*/  FFMA R10, R15, R15, R10 ;  /* 0x0000000f0f0a7223 */ /* 0x000fe2000000000a */
[----:B------:R-:W-:Y:S01]  /*02d0*/  @!P0 FFMA R14, R9, R9, R14 ;  /* 0x00000009090e8223 */ /* 0x000fe2000000000e */
[----:B------:R-:W-:-:S02]  /*02e0*/  FADD R11, R28, R11 ;  /* 0x0000000b1c0b7221 */ /* 0x000fc40000000000 */
[----:B------:R-:W-:Y:S02]  /*02f0*/  @!P0 FFMA R10, R7, R7, R10 ;  /* 0x00000007070a8223 */ /* 0x000fe4000000000a */
[----:B------:R-:W-:Y:S01]  /*0300*/  FADD R11, R14, R11 ;  /* 0x0000000b0e0b7221 */ /* 0x000fe20000000000 */
[----:B------:R-:W-:Y:S01]  /*0310*/  SHF.R.S32.HI R25, RZ, 0x1f, R24 ;  /* 0x0000001fff197819 */ /* 0x000fe20000011418 */
[--C-:B------:R-:W-:Y:S01]  /*0320*/  IMAD.MOV.U32 R8, RZ, RZ, R23.reuse ;  /* 0x000000ffff087224 */ /* 0x100fe200078e0017 */
[----:B------:R-:W-:Y:S01]  /*0330*/  SHF.R.S32.HI R9, RZ, 0x1f, R23 ;  /* 0x0000001fff097819 */ /* 0x000fe20000011417 */
[----:B------:R-:W-:-:S07]  /*0340*/  FADD R10, R10, R11 ;  /* 0x0000000b0a0a7221 */ /* 0x000fce0000000000 */
.L_x_1:
[----:B------:R-:W1:Y:S01]  /*0350*/  SHFL.BFLY PT, R5, R10, 0x10, 0x1f ;  /* 0x0e001f000a057f89 */ /* 0x000e6200000e0000 */
[----:B------:R-:W2:Y:S01]  /*0360*/  S2UR UR5, SR_CgaCtaId ;  /* 0x00000000000579c3 */ /* 0x000ea20000008800 */
[----:B------:R-:W-:Y:S01]  /*0370*/  UMOV UR4, 0x400 ;  /* 0x0000040000047882 */ /* 0x000fe20000000000 */
[----:B------:R-:W-:Y:S01]  /*0380*/  LOP3.LUT P0, RZ, R26, 0x1f, RZ, 0xc0, !PT ;  /* 0x0000001f1aff7812 */ /* 0x000fe2000780c0ff */
[----:B------:R-:W-:Y:S01]  /*0390*/  IMAD.MOV.U32 R18, RZ, RZ, RZ ;  /* 0x000000ffff127224 */ /* 0x000fe200078e00ff */
[----:B------:R-:W-:Y:S01]  /*03a0*/  LOP3.LUT R22, R22, 0xf, RZ, 0xc0, !PT ;  /* 0x0000000f16167812 */ /* 0x000fe200078ec0ff */
[----:B------:R-:W-:Y:S01]  /*03b0*/  ULDC.64 UR8, c[0x0][0x230] ;  /* 0x00008c0000087ab9 */ /* 0x000fe20000000a00 */
[----:B------:R-:W-:Y:S01]  /*03c0*/  ISETP.GE.AND P2, PT, R26, 0x10, PT ;  /* 0x000000101a00780c */ /* 0x000fe20003f46270 */
[----:B------:R-:W-:Y:S01]  /*03d0*/  ULDC.64 UR10, c[0x0][0x218] ;  /* 0x00008600000a7ab9 */ /* 0x000fe20000000a00 */
[----:B------:R-:W3:Y:S01]  /*03e0*/  LDC.64 R12, c[0x0][0x220] ;  /* 0x00008800ff0c7b82 */ /* 0x000ee20000000a00 */
[----:B-1----:R-:W-:Y:S01]  /*03f0*/  FADD R5, R5, R10 ;  /* 0x0000000a05057221 */ /* 0x002fe20000000000 */
[----:B--2---:R-:W-:-:S04]  /*0400*/  UPRMT UR4, UR5, 0x654, UR4 ;  /* 0x0000065405047896 */ /* 0x004fc80008000004 */
[----:B------:R-:W1:Y:S02]  /*0410*/  SHFL.BFLY PT, R4, R5, 0x8, 0x1f ;  /* 0x0d001f0005047f89 */ /* 0x000e6400000e0000 */
[----:B------:R-:W-:Y:S01]  /*0420*/  LEA R22, R22, UR4, 0x2 ;  /* 0x0000000416167c11 */ /* 0x000fe2000f8e10ff */
[----:B---3--:R-:W-:-:S04]  /*0430*/  IMAD.WIDE R12, R21, 0x4, R12 ;  /* 0x00000004150c7825 */ /* 0x008fc800078e020c */
[----:B-1----:R-:W-:-:S05]  /*0440*/  FADD R4, R5, R4 ;  /* 0x0000000405047221 */ /* 0x002fca0000000000 */
[----:B------:R-:W1:Y:S02]  /*0450*/  SHFL.BFLY PT, R7, R4, 0x4, 0x1f ;  /* 0x0c801f0004077f89 */ /* 0x000e6400000e0000 */
[----:B-1----:R-:W-:-:S05]  /*0460*/  FADD R7, R4, R7 ;  /* 0x0000000704077221 */ /* 0x002fca0000000000 */
[----:B------:R-:W1:Y:S02]  /*0470*/  SHFL.BFLY PT, R6, R7, 0x2, 0x1f ;  /* 0x0c401f0007067f89 */ /* 0x000e6400000e0000 */
[----:B-1----:R-:W-:-:S05]  /*0480*/  FADD R6, R7, R6 ;  /* 0x0000000607067221 */ /* 0x002fca0000000000 */
[----:B------:R-:W1:Y:S02]  /*0490*/  SHFL.BFLY PT, R11, R6, 0x1, 0x1f ;  /* 0x0c201f00060b7f89 */ /* 0x000e6400000e0000 */
[----:B-1----:R-:W-:-:S05]  /*04a0*/  FADD R11, R6, R11 ;  /* 0x0000000b060b7221 */ /* 0x002fca0000000000 */
[----:B------:R-:W-:Y:S01]  /*04b0*/  @!P0 STS [R22], R11 ;  /* 0x0000000b16008388 */ /* 0x000fe20000000800 */
[----:B------:R-:W-:Y:S01]  /*04c0*/  BAR.SYNC.DEFER_BLOCKING 0x0 ;  /* 0x0000000000007b1d */ /* 0x000fe20000010000 */
[----:B------:R-:W-:-:S04]  /*04d0*/  LOP3.LUT P0, RZ, R26, 0xf, RZ, 0xc0, !PT ;  /* 0x0000000f1aff7812 */ /* 0x000fc8000780c0ff */
[----:B------:R-:W-:Y:S01]  /*04e0*/  ISETP.LT.AND P0, PT, R26, 0x10, !P0 ;  /* 0x000000101a00780c */ /* 0x000fe20004701270 */
[----:B------:R-:W1:Y:S04]  /*04f0*/  @!P2 LDS R10, [R20+UR4] ;  /* 0x00000004140aa984 */ /* 0x000e680008000800 */
[----:B-1----:R-:W1:Y:S02]  /*0500*/  SHFL.BFLY PT, R5, R10, 0x8, 0x1f ;  /* 0x0d001f000a057f89 */ /* 0x002e6400000e0000 */
[----:B-1----:R-:W-:Y:S02]  /*0510*/  FADD R5, R10, R5 ;  /* 0x000000050a057221 */ /* 0x002fe40000000000 */
[----:B------:R-:W1:Y:S03]  /*0520*/  LDC.64 R10, c[0x0][0x210] ;  /* 0x00008400ff0a7b82 */ /* 0x000e660000000a00 */
[----:B------:R-:W2:Y:S01]  /*0530*/  SHFL.BFLY PT, R4, R5, 0x4, 0x1f ;  /* 0x0c801f0005047f89 */ /* 0x000ea200000e0000 */
[----:B-1----:R-:W-:-:S04]  /*0540*/  IMAD.WIDE R10, R21, 0x4, R10 ;  /* 0x00000004150a7825 */ /* 0x002fc800078e020a */
[----:B--2---:R-:W-:-:S05]  /*0550*/  FADD R4, R5, R4 ;  /* 0x0000000405047221 */ /* 0x004fca0000000000 */
[----:B------:R-:W1:Y:S02]  /*0560*/  SHFL.BFLY PT, R7, R4, 0x2, 0x1f ;  /* 0x0c401f0004077f89 */ /* 0x000e6400000e0000 */
[----:B-1----:R-:W-:-:S05]  /*0570*/  FADD R7, R4, R7 ;  /* 0x0000000704077221 */ /* 0x002fca0000000000 */
[----:B------:R-:W1:Y:S02]  /*0580*/  SHFL.BFLY PT, R6, R7, 0x1, 0x1f ;  /* 0x0c201f0007067f89 */ /* 0x000e6400000e0000 */
[----:B-1----:R-:W-:-:S05]  /*0590*/  FADD R15, R7, R6 ;  /* 0x00000006070f7221 */ /* 0x002fca0000000000 */
[----:B------:R-:W-:Y:S01]  /*05a0*/  @P0 STS [R20+UR4], R15 ;  /* 0x0000000f14000988 */ /* 0x000fe20008000804 */
[----:B------:R-:W-:Y:S01]  /*05b0*/  BAR.SYNC.DEFER_BLOCKING 0x0 ;  /* 0x0000000000007b1d */ /* 0x000fe20000010000 */
[----:B------:R-:W-:-:S04]  /*05c0*/  LOP3.LUT P0, RZ, R26, 0x1ff, RZ, 0xc0, !PT ;  /* 0x000001ff1aff7812 */ /* 0x000fc8000780c0ff */
[----:B------:R-:W-:Y:S01]  /*05d0*/  ISETP.LT.AND P0, PT, R21, 0x400, !P0 ;  /* 0x000004001500780c */ /* 0x000fe20004701270 */
[----:B------:R-:W1:Y:S01]  /*05e0*/  LDS R14, [UR4] ;  /* 0x00000004ff0e7984 */ /* 0x000e620008000800 */
[----:B------:R-:W-:Y:S02]  /*05f0*/  CS2R R4, SRZ ;  /* 0x0000000000047805 */ /* 0x000fe4000001ff00 */
[----:B------:R-:W-:Y:S02]  /*0600*/  CS2R R6, SRZ ;  /* 0x0000000000067805 */ /* 0x000fe4000001ff00 */
[C---:B------:R-:W-:Y:S01]  /*0610*/  SHF.L.U64.HI R17, R0.reuse, 0x2, R17 ;  /* 0x0000000200117819 */ /* 0x040fe20000010211 */
[----:B------:R-:W-:Y:S01]  /*0620*/  ULDC.64 UR4, c[0x0][0x228] ;  /* 0x00008a0000047ab9 */ /* 0x000fe20000000a00 */
[----:B-1----:R-:W1:Y:S01]  /*0630*/  MUFU.SQRT R19, R14 ;  /* 0x0000000e00137308 */ /* 0x002e620000002000 */
[----:B------:R-:W-:Y:S06]  /*0640*/  BAR.SYNC.DEFER_BLOCKING 0x0 ;  /* 0x0000000000007b1d */ /* 0x000fec0000010000 */
[----:B-1----:R1:W-:Y:S04]  /*0650*/  @P0 STG.E desc[UR6][R10.64], R19 ;  /* 0x000000130a000986 */ /* 0x0023e8000c101906 */
[----:B------:R2:W3:Y:S04]  /*0660*/  @!P1 LDG.E.EL R18, desc[UR6][R12.64] ;  /* 0x000000060c129981 */ /* 0x0004e8000c2e1900 */
[----:B------:R4:W5:Y:S01]  /*0670*/  @!P1 LDG.E.EF.128 R4, desc[UR6][R2.64] ;  /* 0x0000000602049981 */ /* 0x000962000c0e1d00 */
[C---:B------:R-:W-:Y:S01]  /*0680*/  FSETP.GT.AND P0, PT, R19.reuse, 8.50705917302346158658e+37, PT ;  /* 0x7e8000001300780b */ /* 0x040fe20003f04000 */
[----:B------:R-:W-:Y:S01]  /*0690*/  IMAD.SHL.U32 R0, R0, 0x4, RZ ;  /* 0x0000000400007824 */ /* 0x000fe200078e00ff */
[----:B------:R-:W-:-:S02]  /*06a0*/  FSETP.GEU.AND P2, PT, R19, 1.175494350822287508e-38, PT ;  /* 0x008000001300780b */ /* 0x000fc40003f4e000 */
[----:B------:R-:W-:Y:S02]  /*06b0*/  CS2R R14, SRZ ;  /* 0x00000000000e7805 */ /* 0x000fe4000001ff00 */
[C---:B-1----:R-:W-:Y:S01]  /*06c0*/  SHF.L.U64.HI R10, R24.reuse, 0x2, R25 ;  /* 0x00000002180a7819 */ /* 0x042fe20000010219 */
[----:B------:R-:W-:Y:S01]  /*06d0*/  IMAD.SHL.U32 R24, R24, 0x4, RZ ;  /* 0x0000000418187824 */ /* 0x000fe200078e00ff */
[----:B--2---:R-:W-:-:S04]  /*06e0*/  CS2R R12, SRZ ;  /* 0x00000000000c7805 */ /* 0x004fc8000001ff00 */
[----:B------:R-:W-:Y:S01]  /*06f0*/  IADD3 R20, P3, R24, UR10, RZ ;  /* 0x0000000a18147c10 */ /* 0x000fe2000ff7e0ff */
[----:B------:R-:W-:-:S03]  /*0700*/  @P0 FMUL R19, R19, 0.25 ;  /* 0x3e80000013130820 */ /* 0x000fc60000400000 */
[----:B------:R-:W-:Y:S01]  /*0710*/  IADD3.X R21, R10, UR11, RZ, P3, !PT ;  /* 0x0000000b0a157c10 */ /* 0x000fe20009ffe4ff */
[----:B------:R-:W-:-:S04]  /*0720*/  @!P2 FMUL R19, R19, 16777216 ;  /* 0x4b8000001313a820 */ /* 0x000fc80000400000 */
[----:B------:R-:W1:Y:S01]  /*0730*/  MUFU.RCP R11, R19 ;  /* 0x00000013000b7308 */ /* 0x000e620000001000 */
[----:B---3--:R-:W-:Y:S01]  /*0740*/  @P0 FMUL R18, R18, 0.25 ;  /* 0x3e80000012120820 */ /* 0x008fe20000400000 */
[----:B----4-:R-:W-:-:S03]  /*0750*/  IADD3 R2, P0, R0, UR4, RZ ;  /* 0x0000000400027c10 */ /* 0x010fc6000ff1e0ff */
[----:B------:R-:W-:Y:S01]  /*0760*/  @!P2 FMUL R18, R18, 16777216 ;  /* 0x4b8000001212a820 */ /* 0x000fe20000400000 */
[----:B-----5:R-:W-:Y:S02]  /*0770*/  SEL R4, R4, RZ, !P1 ;  /* 0x000000ff04047207 */ /* 0x020fe40004800000 */
[----:B------:R-:W-:Y:S01]  /*0780*/  SEL R22, R5, RZ, !P1 ;  /* 0x000000ff05167207 */ /* 0x000fe20004800000 */
[----:B-1----:R-:W-:Y:S01]  /*0790*/  FMUL R11, R11, R18 ;  /* 0x000000120b0b7220 */ /* 0x002fe20000400000 */
[----:B------:R-:W-:Y:S02]  /*07a0*/  SEL R6, R6, RZ, !P1 ;  /* 0x000000ff06067207 */ /* 0x000fe40004800000 */
[----:B------:R-:W-:Y:S01]  /*07b0*/  SEL R26, R7, RZ, !P1 ;  /* 0x000000ff071a7207 */ /* 0x000fe20004800000 */
[C---:B------:R-:W-:Y:S01]  /*07c0*/  FMUL R4, R11.reuse, R4 ;  /* 0x000000040b047220 */ /* 0x040fe20000400000 */
[----:B------:R-:W-:Y:S01]  /*07d0*/  IADD3 R18, P2, R0, UR8, RZ ;  /* 0x0000000800127c10 */ /* 0x000fe2000ff5e0ff */
[C---:B------:R-:W-:Y:S01]  /*07e0*/  FMUL R5, R11.reuse, R22 ;  /* 0x000000160b057220 */ /* 0x040fe20000400000 */
[----:B------:R-:W-:Y:S01]  /*07f0*/  IADD3.X R3, R17, UR5, RZ, P0, !PT ;  /* 0x0000000511037c10 */ /* 0x000fe200087fe4ff */
[C---:B------:R-:W-:Y:S01]  /*0800*/  FMUL R6, R11.reuse, R6 ;  /* 0x000000060b067220 */ /* 0x040fe20000400000 */
[----:B------:R-:W-:Y:S01]  /*0810*/  FMUL R7, R11, R26 ;  /* 0x0000001a0b077220 */ /* 0x000fe20000400000 */
[----:B------:R-:W-:-:S04]  /*0820*/  IADD3.X R19, R17, UR9, RZ, P2, !PT ;  /* 0x0000000911137c10 */ /* 0x000fc800097fe4ff */
[----:B------:R1:W-:Y:S04]  /*0830*/  @!P1 STG.E.128 desc[UR6][R2.64], R4 ;  /* 0x0000000402009986 */ /* 0x0003e8000c101d06 */
[----:B------:R2:W-:Y:S04]  /*0840*/  @!P1 STG.E.128 desc[UR6][R18.64], R4 ;  /* 0x0000000412009986 */ /* 0x0005e8000c101d06 */
[----:B------:R-:W3:Y:S01]  /*0850*/  @!P1 LDG.E.EF.128 R12, desc[UR6][R20.64] ;  /* 0x00000006140c9981 */ /* 0x000ee2000c0e1d00 */
[----:B------:R-:W-:Y:S01]  /*0860*/  IMAD.SHL.U32 R0, R8, 0x4, RZ ;  /* 0x0000000408007824 */ /* 0x000fe200078e00ff */
[----:B------:R-:W-:-:S02]  /*0870*/  ISETP.LT.U32.AND P0, PT, R16, 0x1400, !P1 ;  /* 0x000014001000780c */ /* 0x000fc40004f01070 */
[----:B------:R-:W-:Y:S02]  /*0880*/  SHF.L.U64.HI R8, R8, 0x2, R9 ;  /* 0x0000000208087819 */ /* 0x000fe40000010209 */
[----:B------:R-:W-:-:S04]  /*0890*/  IADD3 R16, P2, R0, UR10, RZ ;  /* 0x0000000a00107c10 */ /* 0x000fc8000ff5e0ff */
[----:B------:R-:W-:Y:S02]  /*08a0*/  IADD3.X R17, R8, UR11, RZ, P2, !PT ;  /* 0x0000000b08117c10 */ /* 0x000fe400097fe4ff */
[----:B-1----:R-:W-:Y:S02]  /*08b0*/  IADD3 R2, P2, R24, UR4, RZ ;  /* 0x0000000418027c10 */ /* 0x002fe4000ff5e0ff */
[----:B------:R-:W-:Y:S02]  /*08c0*/  IADD3 R24, P3, R24, UR8, RZ ;  /* 0x0000000818187c10 */ /* 0x000fe4000ff7e0ff */
[----:B--2---:R-:W-:Y:S02]  /*08d0*/  CS2R R4, SRZ ;  /* 0x0000000000047805 */ /* 0x004fe4000001ff00 */
[----:B------:R-:W-:Y:S02]  /*08e0*/  IADD3.X R3, R10, UR5, RZ, P2, !PT ;  /* 0x000000050a037c10 */ /* 0x000fe400097fe4ff */
[----:B------:R-:W-:-:S02]  /*08f0*/  CS2R R6, SRZ ;  /* 0x0000000000067805 */ /* 0x000fc4000001ff00 */
[----:B------:R-:W-:Y:S02]  /*0900*/  IADD3.X R25, R10, UR9, RZ, P3, !PT ;  /* 0x000000090a197c10 */ /* 0x000fe40009ffe4ff */
[----:B---3--:R-:W-:Y:S02]  /*0910*/  SEL R12, R12, RZ, !P1 ;  /* 0x000000ff0c0c7207 */ /* 0x008fe40004800000 */
[----:B------:R-:W-:Y:S02]  /*0920*/  SEL R22, R13, RZ, !P1 ;  /* 0x000000ff0d167207 */ /* 0x000fe40004800000 */
[----:B------:R-:W-:Y:S01]  /*0930*/  SEL R14, R14, RZ, !P1 ;  /* 0x000000ff0e0e7207 */ /* 0x000fe20004800000 */
[----:B------:R-:W-:Y:S01]  /*0940*/  FMUL R12, R11, R12 ;  /* 0x0000000c0b0c7220 */ /* 0x000fe20000400000 */
[----:B------:R-:W-:Y:S01]  /*0950*/  SEL R26, R15, RZ, !P1 ;  /* 0x000000ff0f1a7207 */ /* 0x000fe20004800000 */
[C---:B------:R-:W-:Y:S02]  /*0960*/  FMUL R13, R11.reuse, R22 ;  /* 0x000000160b0d7220 */ /* 0x040fe40000400000 */
[----:B------:R-:W-:-:S02]  /*0970*/  FMUL R14, R11, R14 ;  /* 0x0000000e0b0e7220 */ /* 0x000fc40000400000 */
[----:B------:R-:W-:-:S05]  /*0980*/  FMUL R15, R11, R26 ;  /* 0x0000001a0b0f7220 */ /* 0x000fca0000400000 */
[----:B------:R1:W-:Y:S04]  /*0990*/  @!P1 STG.E.128 desc[UR6][R2.64], R12 ;  /* 0x0000000c02009986 */ /* 0x0003e8000c101d06 */
[----:B------:R1:W-:Y:S04]  /*09a0*/  @!P1 STG.E.128 desc[UR6][R24.64], R12 ;  /* 0x0000000c18009986 */ /* 0x0003e8000c101d06 */
[----:B------:R-:W2:Y:S01]  /*09b0*/  @P0 LDG.E.EF.128 R4, desc[UR6][R16.64] ;  /* 0x0000000610040981 */ /* 0x000ea2000c0e1d00 */
[----:B------:R-:W-:-:S04]  /*09c0*/  IADD3 R18, P1, R0, UR4, RZ ;  /* 0x0000000400127c10 */ /* 0x000fc8000ff3e0ff */
[----:B------:R-:W-:Y:S02]  /*09d0*/  IADD3.X R19, R8, UR5, RZ, P1, !PT ;  /* 0x0000000508137c10 */ /* 0x000fe40008ffe4ff */
[----:B------:R-:W-:Y:S02]  /*09e0*/  IADD3 R10, P1, R0, UR8, RZ ;  /* 0x00000008000a7c10 */ /* 0x000fe4000ff3e0ff */
[----:B--2---:R-:W-:Y:S02]  /*09f0*/  SEL R4, R4, RZ, P0 ;  /* 0x000000ff04047207 */ /* 0x004fe40000000000 */
[----:B------:R-:W-:Y:S02]  /*0a00*/  SEL R20, R5, RZ, P0 ;  /* 0x000000ff05147207 */ /* 0x000fe40000000000 */
[----:B------:R-:W-:Y:S01]  /*0a10*/  SEL R6, R6, RZ, P0 ;  /* 0x000000ff06067207 */ /* 0x000fe20000000000 */
[----:B------:R-:W-:Y:S01]  /*0a20*/  FMUL R4, R11, R4 ;  /* 0x000000040b047220 */ /* 0x000fe20000400000 */
[----:B------:R-:W-:Y:S01]  /*0a30*/  SEL R22, R7, RZ, P0 ;  /* 0x000000ff07167207 */ /* 0x000fe20000000000 */
[----:B------:R-:W-:-:S02]  /*0a40*/  FMUL R5, R11, R20 ;  /* 0x000000140b057220 */ /* 0x000fc40000400000 */
[C---:B------:R-:W-:Y:S02]  /*0a50*/  FMUL R6, R11.reuse, R6 ;  /* 0x000000060b067220 */ /* 0x040fe40000400000 */
[----:B------:R-:W-:Y:S01]  /*0a60*/  FMUL R7, R11, R22 ;  /* 0x000000160b077220 */ /* 0x000fe20000400000 */
[----:B------:R-:W-:-:S04]  /*0a70*/  IADD3.X R11, R8, UR9, RZ, P1, !PT ;  /* 0x00000009080b7c10 */ /* 0x000fc80008ffe4ff */
[----:B------:R1:W-:Y:S01]  /*0a80*/  @P0 STG.E.128 desc[UR6][R18.64], R4 ;  /* 0x0000000412000986 */ /* 0x0003e2000c101d06 */
[----:B------:R-:W-:Y:S05]  /*0a90*/  @!P0 EXIT ;  /* 0x000000000000894d */ /* 0x000fea0003800000 */
[----:B------:R-:W-:Y:S01]  /*0aa0*/  STG.E.128 desc[UR6][R10.64], R4 ;  /* 0x000000040a007986 */ /* 0x000fe2000c101d06 */
[----:B------:R-:W-:Y:S05]  /*0ab0*/  EXIT ;  /* 0x000000000000794d */ /* 0x000fea0003800000 */
.L_x_2:
[----:B------:R-:W-:-:S00]  /*0ac0*/  BRA `(.L_x_2) ;  /* 0xfffffffc00fc7947 */ /* 0x000fc0000383ffff */
[----:B------:R-:W-:-:S00]  /*0ad0*/  NOP ;  /* 0x0000000000007918 */ /* 0x000fc00000000000 */
        /* <DEDUP_REMOVED lines=10> */
.L_x_3:


//--------------------- .nv.global.init           --------------------------
	.section	.nv.global.init,"aw",@progbits
.nv.global.init:
	.type		_$_str,@object
	.size		_$_str,(_$_str_$_2 - _$_str)
_$_str:
        /*0000*/ 	.byte	0x5f, 0x5f, 0x43, 0x55, 0x44, 0x41, 0x5f, 0x46, 0x54, 0x5a, 0x00
	.type		_$_str_$_2,@object
	.size		_$_str_$_2,(.L_1 - _$_str_$_2)
_$_str_$_2:
        /*000b*/ 	.byte	0x5f, 0x5f, 0x43, 0x55, 0x44, 0x41, 0x5f, 0x50, 0x52, 0x45, 0x43, 0x5f, 0x53, 0x51, 0x52, 0x54
        /*001b*/ 	.byte	0x00
.L_1:


//--------------------- .nv.shared.triton_red_fused__weight_norm_interface_4 --------------------------
	.section	.nv.shared.triton_red_fused__weight_norm_interface_4,"aw",@nobits
	.sectionflags	@""
	.align	16
	.zero		1024


//--------------------- .nv.constant0.triton_red_fused__weight_norm_interface_4 --------------------------
	.section	.nv.constant0.triton_red_fused__weight_norm_interface_4,"a",@progbits
	.sectionflags	@""
	.align	4
.nv.constant0.triton_red_fused__weight_norm_interface_4:
	.zero		576
